//
// Generated by NVIDIA NVVM Compiler
//
// Compiler Build ID: CL-36424714
// Cuda compilation tools, release 13.0, V13.0.88
// Based on NVVM 20.0.0
//

.version 9.0
.target sm_100
.address_size 64


.entry _Z3SumPiS_(
	.param .u64 .ptr .align 1 _Z3SumPiS__param_0,
	.param .u64 .ptr .align 1 _Z3SumPiS__param_1
)
{
	.reg .pred 	%p<3>;
	.reg .b32 	%r<15>;
	.reg .b64 	%rd<14>;

	ld.param.u64 	%rd4, [_Z3SumPiS__param_0];
	ld.param.u64 	%rd5, [_Z3SumPiS__param_1];
	mov.u32 	%r1, %tid.x;
	mov.u32 	%r2, %ctaid.x;
	mad.lo.s32 	%r3, %r2, 10, %r1;
	setp.gt.u32 	%p1, %r3, 99;
	mov.b32 	%r14, 0;
	@%p1 bra 	$L__BB0_3;
	mul.wide.u32 	%rd6, %r2, 40;
	mul.wide.u32 	%rd7, %r1, 4;
	add.s64 	%rd8, %rd6, %rd7;
	cvta.to.global.u64 	%rd9, %rd4;
	add.s64 	%rd13, %rd9, %rd8;
	mov.b32 	%r14, 0;
	mov.u32 	%r12, %r3;
$L__BB0_2:
	ld.global.u32 	%r11, [%rd13];
	add.s32 	%r14, %r11, %r14;
	add.s32 	%r7, %r12, 30;
	add.s64 	%rd13, %rd13, 120;
	setp.lt.u32 	%p2, %r12, 70;
	mov.u32 	%r12, %r7;
	@%p2 bra 	$L__BB0_2;
$L__BB0_3:
	cvta.to.global.u64 	%rd10, %rd5;
	mul.wide.u32 	%rd11, %r3, 4;
	add.s64 	%rd12, %rd10, %rd11;
	st.global.u32 	[%rd12], %r14;
	ret;

}


// ===== COMPILED SASS (sm_100) =====

	.target	sm_100

	.elftype	@"ET_EXEC"


//--------------------- .note.nv.tkinfo           --------------------------
	.section	.note.nv.tkinfo,"",@"SHT_NOTE"
	.sectionflags	@"SHF_NOTE_NV_TKINFO"
	.tkinfo
        /*0018*/ 	.word	0x00000002
        /*0030*/ 	.string	""
        /*0030*/ 	.string	"ptxas"
        /*0030*/ 	.string	"Cuda compilation tools, release 13.0, V13.0.88"
        /*0030*/ 	.string	"Build cuda_13.0.r13.0/compiler.36424714_0"
        /*0030*/ 	.string	"-arch sm_100 -m 64 "



//--------------------- .note.nv.cuinfo           --------------------------
	.section	.note.nv.cuinfo,"",@"SHT_NOTE"
	.sectionflags	@"SHF_NOTE_NV_CUINFO"
        /*0018*/ 	.short	0x0002
        /*001a*/ 	.short	0x0064
        /*001c*/ 	.short	0x0082
	.zero		2


//--------------------- .nv.info                  --------------------------
	.section	.nv.info,"",@"SHT_CUDA_INFO"
	.align	4


	//----- nvinfo : EIATTR_REGCOUNT
	.align		4
        /*0000*/ 	.byte	0x04, 0x2f
        /*0002*/ 	.short	(.L_1 - .L_0)
	.align		4
.L_0:
        /*0004*/ 	.word	index@(_Z3SumPiS_)
        /*0008*/ 	.word	0x0000000e


	//----- nvinfo : EIATTR_FRAME_SIZE
	.align		4
.L_1:
        /*000c*/ 	.byte	0x04, 0x11
        /*000e*/ 	.short	(.L_3 - .L_2)
	.align		4
.L_2:
        /*0010*/ 	.word	index@(_Z3SumPiS_)
        /*0014*/ 	.word	0x00000000


	//----- nvinfo : EIATTR_MIN_STACK_SIZE
	.align		4
.L_3:
        /*0018*/ 	.byte	0x04, 0x12
        /*001a*/ 	.short	(.L_5 - .L_4)
	.align		4
.L_4:
        /*001c*/ 	.word	index@(_Z3SumPiS_)
        /*0020*/ 	.word	0x00000000
.L_5:


//--------------------- .nv.compat                --------------------------
	.section	.nv.compat,"",@"SHT_CUDA_COMPAT_INFO"
	.align	4
        /*0000*/ 	.byte	0x02, 0x09, 0x00, 0x00, 0x02, 0x02, 0x01, 0x00, 0x02, 0x05, 0x05, 0x00, 0x03, 0x07, 0x01, 0x01
        /*0010*/ 	.byte	0x02, 0x03, 0x00, 0x00, 0x02, 0x06, 0x01, 0x00, 0x04, 0x0b, 0x08, 0x00, 0x09, 0x00, 0x00, 0x00
        /*0020*/ 	.byte	0x00, 0x00, 0x00, 0x00


//--------------------- .nv.info._Z3SumPiS_       --------------------------
	.section	.nv.info._Z3SumPiS_,"",@"SHT_CUDA_INFO"
	.sectionflags	@""
	.align	4


	//----- nvinfo : EIATTR_CUDA_API_VERSION
	.align		4
        /*0000*/ 	.byte	0x04, 0x37
        /*0002*/ 	.short	(.L_7 - .L_6)
.L_6:
        /*0004*/ 	.word	0x00000082


	//----- nvinfo : EIATTR_KPARAM_INFO
	.align		4
.L_7:
        /*0008*/ 	.byte	0x04, 0x17
        /*000a*/ 	.short	(.L_9 - .L_8)
.L_8:
        /*000c*/ 	.word	0x00000000
        /*0010*/ 	.short	0x0001
        /*0012*/ 	.short	0x0008
        /*0014*/ 	.byte	0x00, 0xf5, 0x21, 0x00


	//----- nvinfo : EIATTR_KPARAM_INFO
	.align		4
.L_9:
        /*0018*/ 	.byte	0x04, 0x17
        /*001a*/ 	.short	(.L_11 - .L_10)
.L_10:
        /*001c*/ 	.word	0x00000000
        /*0020*/ 	.short	0x0000
        /*0022*/ 	.short	0x0000
        /*0024*/ 	.byte	0x00, 0xf5, 0x21, 0x00


	//----- nvinfo : EIATTR_SPARSE_MMA_MASK
	.align		4
.L_11:
        /*0028*/ 	.byte	0x03, 0x50
        /*002a*/ 	.short	0x0000


	//----- nvinfo : EIATTR_MAXREG_COUNT
	.align		4
        /*002c*/ 	.byte	0x03, 0x1b
        /*002e*/ 	.short	0x00ff


	//----- nvinfo : EIATTR_MERCURY_ISA_VERSION
	.align		4
        /*0030*/ 	.byte	0x03, 0x5f
        /*0032*/ 	.short	0x0101


	//----- nvinfo : EIATTR_VRC_CTA_INIT_COUNT
	.align		4
        /*0034*/ 	.byte	0x02, 0x4a
	.zero		1
	.zero		1


	//----- nvinfo : EIATTR_EXIT_INSTR_OFFSETS
	.align		4
        /*0038*/ 	.byte	0x04, 0x1c
        /*003a*/ 	.short	(.L_13 - .L_12)


	//   ....[0]....
.L_12:
        /*003c*/ 	.word	0x000001a0


	//----- nvinfo : EIATTR_CRS_STACK_SIZE
	.align		4
.L_13:
        /*0040*/ 	.byte	0x04, 0x1e
        /*0042*/ 	.short	(.L_15 - .L_14)
.L_14:
        /*0044*/ 	.word	0x00000000


	//----- nvinfo : EIATTR_CBANK_PARAM_SIZE
	.align		4
.L_15:
        /*0048*/ 	.byte	0x03, 0x19
        /*004a*/ 	.short	0x0010


	//----- nvinfo : EIATTR_PARAM_CBANK
	.align		4
        /*004c*/ 	.byte	0x04, 0x0a
        /*004e*/ 	.short	(.L_17 - .L_16)
	.align		4
.L_16:
        /*0050*/ 	.word	index@(.nv.constant0._Z3SumPiS_)
        /*0054*/ 	.short	0x0380
        /*0056*/ 	.short	0x0010


	//----- nvinfo : EIATTR_SW_WAR
	.align		4
.L_17:
        /*0058*/ 	.byte	0x04, 0x36
        /*005a*/ 	.short	(.L_19 - .L_18)
.L_18:
        /*005c*/ 	.word	0x00000008
.L_19:


//--------------------- .nv.callgraph             --------------------------
	.section	.nv.callgraph,"",@"SHT_CUDA_CALLGRAPH"
	.align	4
	.sectionentsize	8
	.align		4
        /*0000*/ 	.word	0x00000000
	.align		4
        /*0004*/ 	.word	0xffffffff
	.align		4
        /*0008*/ 	.word	0x00000000
	.align		4
        /*000c*/ 	.word	0xfffffffe
	.align		4
        /*0010*/ 	.word	0x00000000
	.align		4
        /*0014*/ 	.word	0xfffffffd
	.align		4
        /*0018*/ 	.word	0x00000000
	.align		4
        /*001c*/ 	.word	0xfffffffc


//--------------------- .text._Z3SumPiS_          --------------------------
	.section	.text._Z3SumPiS_,"ax",@progbits
	.align	128
.text._Z3SumPiS_:
        .type           _Z3SumPiS_,@function
        .size           _Z3SumPiS_,(.L_x_4 - _Z3SumPiS_)
        .other          _Z3SumPiS_,@"STO_CUDA_ENTRY STV_DEFAULT"
_Z3SumPiS_:
[----:B------:R-:W-:Y:S01]  /*0000*/  LDC R1, c[0x0][0x37c] ;  /* 0x0000df00ff017b82 */ /* 0x000fe20000000800 */
[----:B------:R-:W0:Y:S07]  /*0010*/  S2R R2, SR_TID.X ;  /* 0x0000000000027919 */ /* 0x000e2e0000002100 */
[----:B------:R-:W1:Y:S01]  /*0020*/  LDC.64 R4, c[0x0][0x388] ;  /* 0x0000e200ff047b82 */ /* 0x000e620000000a00 */
[----:B------:R-:W2:Y:S01]  /*0030*/  LDCU.64 UR4, c[0x0][0x358] ;  /* 0x00006b00ff0477ac */ /* 0x000ea20008000a00 */
[----:B------:R-:W-:Y:S01]  /*0040*/  BSSY.RECONVERGENT B0, `(.L_x_0) ;  /* 0x0000014000007945 */ /* 0x000fe20003800200 */
[----:B------:R-:W0:Y:S01]  /*0050*/  S2R R11, SR_CTAID.X ;  /* 0x00000000000b7919 */ /* 0x000e220000002500 */
[----:B------:R-:W-:-:S02]  /*0060*/  IMAD.MOV.U32 R9, RZ, RZ, RZ ;  /* 0x000000ffff097224 */ /* 0x000fc400078e00ff */
[----:B0-----:R-:W-:-:S04]  /*0070*/  IMAD R7, R11, 0xa, R2 ;  /* 0x0000000a0b077824 */ /* 0x001fc800078e0202 */
[C---:B-1----:R-:W-:Y:S01]  /*0080*/  IMAD.WIDE.U32 R4, R7.reuse, 0x4, R4 ;  /* 0x0000000407047825 */ /* 0x042fe200078e0004 */
[----:B------:R-:W-:-:S13]  /*0090*/  ISETP.GT.U32.AND P0, PT, R7, 0x63, PT ;  /* 0x000000630700780c */ /* 0x000fda0003f04070 */
[----:B--2---:R-:W-:Y:S05]  /*00a0*/  @P0 BRA `(.L_x_1) ;  /* 0x0000000000340947 */ /* 0x004fea0003800000 */
[----:B------:R-:W0:Y:S01]  /*00b0*/  LDCU.64 UR6, c[0x0][0x380] ;  /* 0x00007000ff0677ac */ /* 0x000e220008000a00 */
[----:B------:R-:W-:-:S04]  /*00c0*/  IMAD.WIDE.U32 R2, R2, 0x4, RZ ;  /* 0x0000000402027825 */ /* 0x000fc800078e00ff */
[----:B------:R-:W-:Y:S02]  /*00d0*/  HFMA2 R9, -RZ, RZ, 0, 0 ;  /* 0x00000000ff097431 */ /* 0x000fe400000001ff */
[----:B------:R-:W-:-:S03]  /*00e0*/  IMAD.WIDE.U32 R2, R11, 0x28, R2 ;  /* 0x000000280b027825 */ /* 0x000fc600078e0002 */
[----:B0-----:R-:W-:-:S04]  /*00f0*/  IADD3 R2, P0, PT, R2, UR6, RZ ;  /* 0x0000000602027c10 */ /* 0x001fc8000ff1e0ff */
[----:B------:R-:W-:-:S09]  /*0100*/  IADD3.X R3, PT, PT, R3, UR7, RZ, P0, !PT ;  /* 0x0000000703037c10 */ /* 0x000fd200087fe4ff */
.L_x_2:
[----:B------:R0:W2:Y:S01]  /*0110*/  LDG.E R0, desc[UR4][R2.64] ;  /* 0x0000000402007981 */ /* 0x0000a2000c1e1900 */
[C---:B------:R-:W-:Y:S01]  /*0120*/  ISETP.GE.U32.AND P0, PT, R7.reuse, 0x46, PT ;  /* 0x000000460700780c */ /* 0x040fe20003f06070 */
[----:B------:R-:W-:Y:S01]  /*0130*/  VIADD R7, R7, 0x1e ;  /* 0x0000001e07077836 */ /* 0x000fe20000000000 */
[----:B0-----:R-:W-:-:S05]  /*0140*/  IADD3 R2, P1, PT, R2, 0x78, RZ ;  /* 0x0000007802027810 */ /* 0x001fca0007f3e0ff */
[----:B------:R-:W-:Y:S01]  /*0150*/  IMAD.X R3, RZ, RZ, R3, P1 ;  /* 0x000000ffff037224 */ /* 0x000fe200008e0603 */
[----:B--2---:R-:W-:-:S05]  /*0160*/  IADD3 R9, PT, PT, R0, R9, RZ ;  /* 0x0000000900097210 */ /* 0x004fca0007ffe0ff */
[----:B------:R-:W-:Y:S05]  /*0170*/  @!P0 BRA `(.L_x_2) ;  /* 0xfffffffc00e48947 */ /* 0x000fea000383ffff */
.L_x_1:
[----:B------:R-:W-:Y:S05]  /*0180*/  BSYNC.RECONVERGENT B0 ;  /* 0x0000000000007941 */ /* 0x000fea0003800200 */
.L_x_0:
[----:B------:R-:W-:Y:S01]  /*0190*/  STG.E desc[UR4][R4.64], R9 ;  /* 0x0000000904007986 */ /* 0x000fe2000c101904 */
[----:B------:R-:W-:Y:S05]  /*01a0*/  EXIT ;  /* 0x000000000000794d */ /* 0x000fea0003800000 */
.L_x_3:
[----:B------:R-:W-:-:S00]  /*01b0*/  BRA `(.L_x_3) ;  /* 0xfffffffc00fc7947 */ /* 0x000fc0000383ffff */
[----:B------:R-:W-:-:S00]  /*01c0*/  NOP ;  /* 0x0000000000007918 */ /* 0x000fc00000000000 */
        /* <DEDUP_REMOVED lines=11> */
.L_x_4:


//--------------------- .nv.shared.reserved.0     --------------------------
	.section	.nv.shared.reserved.0,"aw",@nobits
	.weak		__nv_reservedSMEM_offset_0_alias
	.size		__nv_reservedSMEM_offset_0_alias, 0, 64
	.other		__nv_reservedSMEM_offset_0_alias,@"STO_CUDA_RESERVED_SHARED STV_DEFAULT"
__nv_reservedSMEM_offset_0_alias:
	.zero		0
	.zero		64


//--------------------- .nv.constant0._Z3SumPiS_  --------------------------
	.section	.nv.constant0._Z3SumPiS_,"a",@progbits
	.sectionflags	@""
	.align	4
.nv.constant0._Z3SumPiS_:
	.zero		912


//--------------------- SYMBOLS --------------------------

	.type		.nv.reservedSmem.offset0,@object
	.size		.nv.reservedSmem.offset0,0x4
